//
// Generated by NVIDIA NVVM Compiler
//
// Compiler Build ID: CL-36424714
// Cuda compilation tools, release 13.0, V13.0.88
// Based on NVVM 20.0.0
//

.version 9.0
.target sm_100
.address_size 64

	// .globl	_Z6vecAddPiS_S_

.visible .entry _Z6vecAddPiS_S_(
	.param .u64 .ptr .align 1 _Z6vecAddPiS_S__param_0,
	.param .u64 .ptr .align 1 _Z6vecAddPiS_S__param_1,
	.param .u64 .ptr .align 1 _Z6vecAddPiS_S__param_2
)
{
	.reg .pred 	%p<2>;
	.reg .b32 	%r<8>;
	.reg .b64 	%rd<11>;

	ld.param.u64 	%rd1, [_Z6vecAddPiS_S__param_0];
	ld.param.u64 	%rd2, [_Z6vecAddPiS_S__param_1];
	ld.param.u64 	%rd3, [_Z6vecAddPiS_S__param_2];
	mov.u32 	%r2, %ctaid.x;
	mov.u32 	%r3, %ntid.x;
	mov.u32 	%r4, %tid.x;
	mad.lo.s32 	%r1, %r2, %r3, %r4;
	setp.gt.s32 	%p1, %r1, 1199;
	@%p1 bra 	$L__BB0_2;
	cvta.to.global.u64 	%rd4, %rd1;
	cvta.to.global.u64 	%rd5, %rd2;
	cvta.to.global.u64 	%rd6, %rd3;
	mul.wide.s32 	%rd7, %r1, 4;
	add.s64 	%rd8, %rd4, %rd7;
	ld.global.u32 	%r5, [%rd8];
	add.s64 	%rd9, %rd5, %rd7;
	ld.global.u32 	%r6, [%rd9];
	add.s32 	%r7, %r6, %r5;
	add.s64 	%rd10, %rd6, %rd7;
	st.global.u32 	[%rd10], %r7;
$L__BB0_2:
	ret;

}


// ===== COMPILED SASS (sm_100) =====

	.target	sm_100

	.elftype	@"ET_EXEC"


//--------------------- .note.nv.tkinfo           --------------------------
	.section	.note.nv.tkinfo,"",@"SHT_NOTE"
	.sectionflags	@"SHF_NOTE_NV_TKINFO"
	.tkinfo
        /*0018*/ 	.word	0x00000002
        /*0030*/ 	.string	""
        /*0030*/ 	.string	"ptxas"
        /*0030*/ 	.string	"Cuda compilation tools, release 13.0, V13.0.88"
        /*0030*/ 	.string	"Build cuda_13.0.r13.0/compiler.36424714_0"
        /*0030*/ 	.string	"-arch sm_100 -m 64 "



//--------------------- .note.nv.cuinfo           --------------------------
	.section	.note.nv.cuinfo,"",@"SHT_NOTE"
	.sectionflags	@"SHF_NOTE_NV_CUINFO"
        /*0018*/ 	.short	0x0002
        /*001a*/ 	.short	0x0064
        /*001c*/ 	.short	0x0082
	.zero		2


//--------------------- .nv.info                  --------------------------
	.section	.nv.info,"",@"SHT_CUDA_INFO"
	.align	4


	//----- nvinfo : EIATTR_REGCOUNT
	.align		4
        /*0000*/ 	.byte	0x04, 0x2f
        /*0002*/ 	.short	(.L_1 - .L_0)
	.align		4
.L_0:
        /*0004*/ 	.word	index@(_Z6vecAddPiS_S_)
        /*0008*/ 	.word	0x0000000c


	//----- nvinfo : EIATTR_FRAME_SIZE
	.align		4
.L_1:
        /*000c*/ 	.byte	0x04, 0x11
        /*000e*/ 	.short	(.L_3 - .L_2)
	.align		4
.L_2:
        /*0010*/ 	.word	index@(_Z6vecAddPiS_S_)
        /*0014*/ 	.word	0x00000000


	//----- nvinfo : EIATTR_MIN_STACK_SIZE
	.align		4
.L_3:
        /*0018*/ 	.byte	0x04, 0x12
        /*001a*/ 	.short	(.L_5 - .L_4)
	.align		4
.L_4:
        /*001c*/ 	.word	index@(_Z6vecAddPiS_S_)
        /*0020*/ 	.word	0x00000000
.L_5:


//--------------------- .nv.compat                --------------------------
	.section	.nv.compat,"",@"SHT_CUDA_COMPAT_INFO"
	.align	4
        /*0000*/ 	.byte	0x02, 0x09, 0x00, 0x00, 0x02, 0x02, 0x01, 0x00, 0x02, 0x05, 0x05, 0x00, 0x03, 0x07, 0x01, 0x01
        /*0010*/ 	.byte	0x02, 0x03, 0x00, 0x00, 0x02, 0x06, 0x01, 0x00, 0x04, 0x0b, 0x08, 0x00, 0x09, 0x00, 0x00, 0x00
        /*0020*/ 	.byte	0x00, 0x00, 0x00, 0x00


//--------------------- .nv.info._Z6vecAddPiS_S_  --------------------------
	.section	.nv.info._Z6vecAddPiS_S_,"",@"SHT_CUDA_INFO"
	.sectionflags	@""
	.align	4


	//----- nvinfo : EIATTR_CUDA_API_VERSION
	.align		4
        /*0000*/ 	.byte	0x04, 0x37
        /*0002*/ 	.short	(.L_7 - .L_6)
.L_6:
        /*0004*/ 	.word	0x00000082


	//----- nvinfo : EIATTR_KPARAM_INFO
	.align		4
.L_7:
        /*0008*/ 	.byte	0x04, 0x17
        /*000a*/ 	.short	(.L_9 - .L_8)
.L_8:
        /*000c*/ 	.word	0x00000000
        /*0010*/ 	.short	0x0002
        /*0012*/ 	.short	0x0010
        /*0014*/ 	.byte	0x00, 0xf5, 0x21, 0x00


	//----- nvinfo : EIATTR_KPARAM_INFO
	.align		4
.L_9:
        /*0018*/ 	.byte	0x04, 0x17
        /*001a*/ 	.short	(.L_11 - .L_10)
.L_10:
        /*001c*/ 	.word	0x00000000
        /*0020*/ 	.short	0x0001
        /*0022*/ 	.short	0x0008
        /*0024*/ 	.byte	0x00, 0xf5, 0x21, 0x00


	//----- nvinfo : EIATTR_KPARAM_INFO
	.align		4
.L_11:
        /*0028*/ 	.byte	0x04, 0x17
        /*002a*/ 	.short	(.L_13 - .L_12)
.L_12:
        /*002c*/ 	.word	0x00000000
        /*0030*/ 	.short	0x0000
        /*0032*/ 	.short	0x0000
        /*0034*/ 	.byte	0x00, 0xf5, 0x21, 0x00


	//----- nvinfo : EIATTR_SPARSE_MMA_MASK
	.align		4
.L_13:
        /*0038*/ 	.byte	0x03, 0x50
        /*003a*/ 	.short	0x0000


	//----- nvinfo : EIATTR_MAXREG_COUNT
	.align		4
        /*003c*/ 	.byte	0x03, 0x1b
        /*003e*/ 	.short	0x00ff


	//----- nvinfo : EIATTR_MERCURY_ISA_VERSION
	.align		4
        /*0040*/ 	.byte	0x03, 0x5f
        /*0042*/ 	.short	0x0101


	//----- nvinfo : EIATTR_VRC_CTA_INIT_COUNT
	.align		4
        /*0044*/ 	.byte	0x02, 0x4a
	.zero		1
	.zero		1


	//----- nvinfo : EIATTR_EXIT_INSTR_OFFSETS
	.align		4
        /*0048*/ 	.byte	0x04, 0x1c
        /*004a*/ 	.short	(.L_15 - .L_14)


	//   ....[0]....
.L_14:
        /*004c*/ 	.word	0x00000060


	//   ....[1]....
        /*0050*/ 	.word	0x00000120


	//----- nvinfo : EIATTR_CBANK_PARAM_SIZE
	.align		4
.L_15:
        /*0054*/ 	.byte	0x03, 0x19
        /*0056*/ 	.short	0x0018


	//----- nvinfo : EIATTR_PARAM_CBANK
	.align		4
        /*0058*/ 	.byte	0x04, 0x0a
        /*005a*/ 	.short	(.L_17 - .L_16)
	.align		4
.L_16:
        /*005c*/ 	.word	index@(.nv.constant0._Z6vecAddPiS_S_)
        /*0060*/ 	.short	0x0380
        /*0062*/ 	.short	0x0018


	//----- nvinfo : EIATTR_SW_WAR
	.align		4
.L_17:
        /*0064*/ 	.byte	0x04, 0x36
        /*0066*/ 	.short	(.L_19 - .L_18)
.L_18:
        /*0068*/ 	.word	0x00000008
.L_19:


//--------------------- .nv.callgraph             --------------------------
	.section	.nv.callgraph,"",@"SHT_CUDA_CALLGRAPH"
	.align	4
	.sectionentsize	8
	.align		4
        /*0000*/ 	.word	0x00000000
	.align		4
        /*0004*/ 	.word	0xffffffff
	.align		4
        /*0008*/ 	.word	0x00000000
	.align		4
        /*000c*/ 	.word	0xfffffffe
	.align		4
        /*0010*/ 	.word	0x00000000
	.align		4
        /*0014*/ 	.word	0xfffffffd
	.align		4
        /*0018*/ 	.word	0x00000000
	.align		4
        /*001c*/ 	.word	0xfffffffc


//--------------------- .text._Z6vecAddPiS_S_     --------------------------
	.section	.text._Z6vecAddPiS_S_,"ax",@progbits
	.align	128
        .global         _Z6vecAddPiS_S_
        .type           _Z6vecAddPiS_S_,@function
        .size           _Z6vecAddPiS_S_,(.L_x_1 - _Z6vecAddPiS_S_)
        .other          _Z6vecAddPiS_S_,@"STO_CUDA_ENTRY STV_DEFAULT"
_Z6vecAddPiS_S_:
.text._Z6vecAddPiS_S_:
[----:B------:R-:W-:Y:S01]  /*0000*/  LDC R1, c[0x0][0x37c] ;  /* 0x0000df00ff017b82 */ /* 0x000fe20000000800 */
[----:B------:R-:W0:Y:S07]  /*0010*/  S2R R0, SR_TID.X ;  /* 0x0000000000007919 */ /* 0x000e2e0000002100 */
[----:B------:R-:W0:Y:S08]  /*0020*/  S2UR UR4, SR_CTAID.X ;  /* 0x00000000000479c3 */ /* 0x000e300000002500 */
[----:B------:R-:W0:Y:S02]  /*0030*/  LDC R9, c[0x0][0x360] ;  /* 0x0000d800ff097b82 */ /* 0x000e240000000800 */
[----:B0-----:R-:W-:-:S05]  /*0040*/  IMAD R9, R9, UR4, R0 ;  /* 0x0000000409097c24 */ /* 0x001fca000f8e0200 */
[----:B------:R-:W-:-:S13]  /*0050*/  ISETP.GT.AND P0, PT, R9, 0x4af, PT ;  /* 0x000004af0900780c */ /* 0x000fda0003f04270 */
[----:B------:R-:W-:Y:S05]  /*0060*/  @P0 EXIT ;  /* 0x000000000000094d */ /* 0x000fea0003800000 */
[----:B------:R-:W0:Y:S01]  /*0070*/  LDC.64 R2, c[0x0][0x380] ;  /* 0x0000e000ff027b82 */ /* 0x000e220000000a00 */
[----:B------:R-:W1:Y:S07]  /*0080*/  LDCU.64 UR4, c[0x0][0x358] ;  /* 0x00006b00ff0477ac */ /* 0x000e6e0008000a00 */
[----:B------:R-:W2:Y:S08]  /*0090*/  LDC.64 R4, c[0x0][0x388] ;  /* 0x0000e200ff047b82 */ /* 0x000eb00000000a00 */
[----:B------:R-:W3:Y:S01]  /*00a0*/  LDC.64 R6, c[0x0][0x390] ;  /* 0x0000e400ff067b82 */ /* 0x000ee20000000a00 */
[----:B0-----:R-:W-:-:S06]  /*00b0*/  IMAD.WIDE R2, R9, 0x4, R2 ;  /* 0x0000000409027825 */ /* 0x001fcc00078e0202 */
[----:B-1----:R-:W4:Y:S01]  /*00c0*/  LDG.E R2, desc[UR4][R2.64] ;  /* 0x0000000402027981 */ /* 0x002f22000c1e1900 */
[----:B--2---:R-:W-:-:S06]  /*00d0*/  IMAD.WIDE R4, R9, 0x4, R4 ;  /* 0x0000000409047825 */ /* 0x004fcc00078e0204 */
[----:B------:R-:W4:Y:S01]  /*00e0*/  LDG.E R5, desc[UR4][R4.64] ;  /* 0x0000000404057981 */ /* 0x000f22000c1e1900 */
[----:B---3--:R-:W-:Y:S01]  /*00f0*/  IMAD.WIDE R6, R9, 0x4, R6 ;  /* 0x0000000409067825 */ /* 0x008fe200078e0206 */
[----:B----4-:R-:W-:-:S05]  /*0100*/  IADD3 R9, PT, PT, R2, R5, RZ ;  /* 0x0000000502097210 */ /* 0x010fca0007ffe0ff */
[----:B------:R-:W-:Y:S01]  /*0110*/  STG.E desc[UR4][R6.64], R9 ;  /* 0x0000000906007986 */ /* 0x000fe2000c101904 */
[----:B------:R-:W-:Y:S05]  /*0120*/  EXIT ;  /* 0x000000000000794d */ /* 0x000fea0003800000 */
.L_x_0:
[----:B------:R-:W-:-:S00]  /*0130*/  BRA `(.L_x_0) ;  /* 0xfffffffc00fc7947 */ /* 0x000fc0000383ffff */
[----:B------:R-:W-:-:S00]  /*0140*/  NOP ;  /* 0x0000000000007918 */ /* 0x000fc00000000000 */
        /* <DEDUP_REMOVED lines=11> */
.L_x_1:


//--------------------- .nv.shared.reserved.0     --------------------------
	.section	.nv.shared.reserved.0,"aw",@nobits
	.weak		__nv_reservedSMEM_offset_0_alias
	.size		__nv_reservedSMEM_offset_0_alias, 0, 64
	.other		__nv_reservedSMEM_offset_0_alias,@"STO_CUDA_RESERVED_SHARED STV_DEFAULT"
__nv_reservedSMEM_offset_0_alias:
	.zero		0
	.zero		64


//--------------------- .nv.constant0._Z6vecAddPiS_S_ --------------------------
	.section	.nv.constant0._Z6vecAddPiS_S_,"a",@progbits
	.sectionflags	@""
	.align	4
.nv.constant0._Z6vecAddPiS_S_:
	.zero		920


//--------------------- SYMBOLS --------------------------

	.type		.nv.reservedSmem.offset0,@object
	.size		.nv.reservedSmem.offset0,0x4
